//
// Generated by NVIDIA NVVM Compiler
//
// Compiler Build ID: CL-36424714
// Cuda compilation tools, release 13.0, V13.0.88
// Based on NVVM 20.0.0
//

.version 9.0
.target sm_100
.address_size 64

	// .globl	_Z10gemm_naivePfS_S_iii
// _ZZ10gemm_tiledPfS_S_iiiE8A_shared has been demoted
// _ZZ10gemm_tiledPfS_S_iiiE8B_shared has been demoted

.visible .entry _Z10gemm_naivePfS_S_iii(
	.param .u64 .ptr .align 1 _Z10gemm_naivePfS_S_iii_param_0,
	.param .u64 .ptr .align 1 _Z10gemm_naivePfS_S_iii_param_1,
	.param .u64 .ptr .align 1 _Z10gemm_naivePfS_S_iii_param_2,
	.param .u32 _Z10gemm_naivePfS_S_iii_param_3,
	.param .u32 _Z10gemm_naivePfS_S_iii_param_4,
	.param .u32 _Z10gemm_naivePfS_S_iii_param_5
)
{
	.reg .pred 	%p<13>;
	.reg .b32 	%r<41>;
	.reg .b32 	%f<68>;
	.reg .b64 	%rd<53>;

	ld.param.u64 	%rd7, [_Z10gemm_naivePfS_S_iii_param_0];
	ld.param.u64 	%rd8, [_Z10gemm_naivePfS_S_iii_param_1];
	ld.param.u64 	%rd6, [_Z10gemm_naivePfS_S_iii_param_2];
	ld.param.u32 	%r20, [_Z10gemm_naivePfS_S_iii_param_3];
	ld.param.u32 	%r18, [_Z10gemm_naivePfS_S_iii_param_4];
	ld.param.u32 	%r19, [_Z10gemm_naivePfS_S_iii_param_5];
	cvta.to.global.u64 	%rd1, %rd8;
	cvta.to.global.u64 	%rd2, %rd7;
	mov.u32 	%r21, %ctaid.x;
	mov.u32 	%r22, %ntid.x;
	mov.u32 	%r23, %tid.x;
	mad.lo.s32 	%r1, %r21, %r22, %r23;
	mov.u32 	%r24, %ctaid.y;
	mov.u32 	%r25, %ntid.y;
	mov.u32 	%r26, %tid.y;
	mad.lo.s32 	%r2, %r24, %r25, %r26;
	setp.ge.s32 	%p1, %r2, %r20;
	setp.ge.s32 	%p2, %r1, %r18;
	or.pred  	%p3, %p1, %p2;
	@%p3 bra 	$L__BB0_14;
	setp.lt.s32 	%p4, %r19, 1;
	mov.f32 	%f67, 0f00000000;
	@%p4 bra 	$L__BB0_13;
	mul.lo.s32 	%r3, %r19, %r2;
	and.b32  	%r4, %r19, 7;
	setp.lt.u32 	%p5, %r19, 8;
	mov.f32 	%f67, 0f00000000;
	mov.b32 	%r39, 0;
	@%p5 bra 	$L__BB0_5;
	and.b32  	%r39, %r19, 2147483640;
	neg.s32 	%r37, %r39;
	shl.b32 	%r7, %r18, 3;
	mul.wide.u32 	%rd9, %r3, 4;
	add.s64 	%rd10, %rd9, %rd2;
	add.s64 	%rd52, %rd10, 16;
	mov.f32 	%f67, 0f00000000;
	mul.wide.s32 	%rd13, %r18, 4;
	mov.u32 	%r36, %r1;
$L__BB0_4:
	.pragma "nounroll";
	ld.global.f32 	%f17, [%rd52+-16];
	mul.wide.s32 	%rd11, %r36, 4;
	add.s64 	%rd12, %rd1, %rd11;
	ld.global.f32 	%f18, [%rd12];
	fma.rn.f32 	%f19, %f17, %f18, %f67;
	ld.global.f32 	%f20, [%rd52+-12];
	add.s64 	%rd14, %rd12, %rd13;
	ld.global.f32 	%f21, [%rd14];
	fma.rn.f32 	%f22, %f20, %f21, %f19;
	ld.global.f32 	%f23, [%rd52+-8];
	add.s64 	%rd15, %rd14, %rd13;
	ld.global.f32 	%f24, [%rd15];
	fma.rn.f32 	%f25, %f23, %f24, %f22;
	ld.global.f32 	%f26, [%rd52+-4];
	add.s64 	%rd16, %rd15, %rd13;
	ld.global.f32 	%f27, [%rd16];
	fma.rn.f32 	%f28, %f26, %f27, %f25;
	ld.global.f32 	%f29, [%rd52];
	add.s64 	%rd17, %rd16, %rd13;
	ld.global.f32 	%f30, [%rd17];
	fma.rn.f32 	%f31, %f29, %f30, %f28;
	ld.global.f32 	%f32, [%rd52+4];
	add.s64 	%rd18, %rd17, %rd13;
	ld.global.f32 	%f33, [%rd18];
	fma.rn.f32 	%f34, %f32, %f33, %f31;
	ld.global.f32 	%f35, [%rd52+8];
	add.s64 	%rd19, %rd18, %rd13;
	ld.global.f32 	%f36, [%rd19];
	fma.rn.f32 	%f37, %f35, %f36, %f34;
	ld.global.f32 	%f38, [%rd52+12];
	add.s64 	%rd20, %rd19, %rd13;
	ld.global.f32 	%f39, [%rd20];
	fma.rn.f32 	%f67, %f38, %f39, %f37;
	add.s32 	%r37, %r37, 8;
	add.s32 	%r36, %r36, %r7;
	add.s64 	%rd52, %rd52, 32;
	setp.ne.s32 	%p6, %r37, 0;
	@%p6 bra 	$L__BB0_4;
$L__BB0_5:
	setp.eq.s32 	%p7, %r4, 0;
	@%p7 bra 	$L__BB0_13;
	and.b32  	%r13, %r19, 3;
	setp.lt.u32 	%p8, %r4, 4;
	@%p8 bra 	$L__BB0_8;
	add.s32 	%r28, %r39, %r3;
	mul.wide.u32 	%rd21, %r28, 4;
	add.s64 	%rd22, %rd2, %rd21;
	ld.global.f32 	%f41, [%rd22];
	mad.lo.s32 	%r29, %r39, %r18, %r1;
	mul.wide.s32 	%rd23, %r29, 4;
	add.s64 	%rd24, %rd1, %rd23;
	ld.global.f32 	%f42, [%rd24];
	fma.rn.f32 	%f43, %f41, %f42, %f67;
	cvt.u64.u32 	%rd25, %r3;
	cvt.u64.u32 	%rd26, %r39;
	add.s64 	%rd27, %rd26, %rd25;
	shl.b64 	%rd28, %rd27, 2;
	add.s64 	%rd29, %rd2, %rd28;
	ld.global.f32 	%f44, [%rd29+4];
	mul.wide.s32 	%rd30, %r18, 4;
	add.s64 	%rd31, %rd24, %rd30;
	ld.global.f32 	%f45, [%rd31];
	fma.rn.f32 	%f46, %f44, %f45, %f43;
	ld.global.f32 	%f47, [%rd29+8];
	add.s64 	%rd32, %rd31, %rd30;
	ld.global.f32 	%f48, [%rd32];
	fma.rn.f32 	%f49, %f47, %f48, %f46;
	ld.global.f32 	%f50, [%rd29+12];
	add.s64 	%rd33, %rd32, %rd30;
	ld.global.f32 	%f51, [%rd33];
	fma.rn.f32 	%f67, %f50, %f51, %f49;
	add.s32 	%r39, %r39, 4;
$L__BB0_8:
	setp.eq.s32 	%p9, %r13, 0;
	@%p9 bra 	$L__BB0_13;
	setp.eq.s32 	%p10, %r13, 1;
	@%p10 bra 	$L__BB0_11;
	add.s32 	%r30, %r39, %r3;
	mul.wide.u32 	%rd34, %r30, 4;
	add.s64 	%rd35, %rd2, %rd34;
	ld.global.f32 	%f53, [%rd35];
	mad.lo.s32 	%r31, %r39, %r18, %r1;
	mul.wide.s32 	%rd36, %r31, 4;
	add.s64 	%rd37, %rd1, %rd36;
	ld.global.f32 	%f54, [%rd37];
	fma.rn.f32 	%f55, %f53, %f54, %f67;
	cvt.u64.u32 	%rd38, %r3;
	cvt.u64.u32 	%rd39, %r39;
	add.s64 	%rd40, %rd39, %rd38;
	shl.b64 	%rd41, %rd40, 2;
	add.s64 	%rd42, %rd2, %rd41;
	ld.global.f32 	%f56, [%rd42+4];
	mul.wide.s32 	%rd43, %r18, 4;
	add.s64 	%rd44, %rd37, %rd43;
	ld.global.f32 	%f57, [%rd44];
	fma.rn.f32 	%f67, %f56, %f57, %f55;
	add.s32 	%r39, %r39, 2;
$L__BB0_11:
	and.b32  	%r32, %r19, 1;
	setp.eq.b32 	%p11, %r32, 1;
	not.pred 	%p12, %p11;
	@%p12 bra 	$L__BB0_13;
	add.s32 	%r33, %r39, %r3;
	mul.wide.u32 	%rd45, %r33, 4;
	add.s64 	%rd46, %rd2, %rd45;
	ld.global.f32 	%f58, [%rd46];
	mad.lo.s32 	%r34, %r39, %r18, %r1;
	mul.wide.s32 	%rd47, %r34, 4;
	add.s64 	%rd48, %rd1, %rd47;
	ld.global.f32 	%f59, [%rd48];
	fma.rn.f32 	%f67, %f58, %f59, %f67;
$L__BB0_13:
	mad.lo.s32 	%r35, %r18, %r2, %r1;
	cvta.to.global.u64 	%rd49, %rd6;
	mul.wide.s32 	%rd50, %r35, 4;
	add.s64 	%rd51, %rd49, %rd50;
	st.global.f32 	[%rd51], %f67;
$L__BB0_14:
	ret;

}
	// .globl	_Z10gemm_tiledPfS_S_iii
.visible .entry _Z10gemm_tiledPfS_S_iii(
	.param .u64 .ptr .align 1 _Z10gemm_tiledPfS_S_iii_param_0,
	.param .u64 .ptr .align 1 _Z10gemm_tiledPfS_S_iii_param_1,
	.param .u64 .ptr .align 1 _Z10gemm_tiledPfS_S_iii_param_2,
	.param .u32 _Z10gemm_tiledPfS_S_iii_param_3,
	.param .u32 _Z10gemm_tiledPfS_S_iii_param_4,
	.param .u32 _Z10gemm_tiledPfS_S_iii_param_5
)
{
	.reg .pred 	%p<12>;
	.reg .b32 	%r<43>;
	.reg .b32 	%f<111>;
	.reg .b64 	%rd<13>;
	// demoted variable
	.shared .align 4 .b8 _ZZ10gemm_tiledPfS_S_iiiE8A_shared[4096];
	// demoted variable
	.shared .align 4 .b8 _ZZ10gemm_tiledPfS_S_iiiE8B_shared[4096];
	ld.param.u64 	%rd4, [_Z10gemm_tiledPfS_S_iii_param_0];
	ld.param.u64 	%rd5, [_Z10gemm_tiledPfS_S_iii_param_1];
	ld.param.u64 	%rd6, [_Z10gemm_tiledPfS_S_iii_param_2];
	ld.param.u32 	%r24, [_Z10gemm_tiledPfS_S_iii_param_3];
	ld.param.u32 	%r25, [_Z10gemm_tiledPfS_S_iii_param_4];
	ld.param.u32 	%r26, [_Z10gemm_tiledPfS_S_iii_param_5];
	mov.u32 	%r27, %ctaid.y;
	shl.b32 	%r28, %r27, 5;
	mov.u32 	%r40, %tid.y;
	add.s32 	%r2, %r28, %r40;
	mov.u32 	%r29, %ctaid.x;
	shl.b32 	%r3, %r29, 5;
	mov.u32 	%r38, %tid.x;
	add.s32 	%r5, %r3, %r38;
	setp.lt.s32 	%p1, %r26, 1;
	mov.f32 	%f110, 0f00000000;
	@%p1 bra 	$L__BB1_7;
	add.s32 	%r30, %r26, 31;
	shr.u32 	%r31, %r30, 5;
	shl.b32 	%r32, %r40, 7;
	mov.u32 	%r33, _ZZ10gemm_tiledPfS_S_iiiE8A_shared;
	add.s32 	%r6, %r33, %r32;
	shl.b32 	%r34, %r38, 2;
	add.s32 	%r7, %r6, %r34;
	mov.u32 	%r35, _ZZ10gemm_tiledPfS_S_iiiE8B_shared;
	add.s32 	%r9, %r35, %r34;
	add.s32 	%r8, %r9, %r32;
	neg.s32 	%r42, %r31;
	mad.lo.s32 	%r36, %r40, %r25, %r38;
	add.s32 	%r41, %r36, %r3;
	shl.b32 	%r12, %r25, 5;
	mad.lo.s32 	%r39, %r26, %r2, %r38;
	cvta.to.global.u64 	%rd1, %rd4;
	cvta.to.global.u64 	%rd2, %rd5;
	mov.f32 	%f110, 0f00000000;
$L__BB1_2:
	setp.ge.s32 	%p2, %r2, %r24;
	mul.wide.s32 	%rd7, %r39, 4;
	add.s64 	%rd3, %rd1, %rd7;
	setp.ge.s32 	%p3, %r38, %r26;
	mov.f32 	%f108, 0f00000000;
	or.pred  	%p4, %p2, %p3;
	@%p4 bra 	$L__BB1_4;
	ld.global.f32 	%f108, [%rd3];
$L__BB1_4:
	setp.ge.s32 	%p5, %r5, %r25;
	st.shared.f32 	[%r7], %f108;
	setp.ge.s32 	%p6, %r40, %r26;
	mov.f32 	%f109, 0f00000000;
	or.pred  	%p7, %p5, %p6;
	@%p7 bra 	$L__BB1_6;
	mul.wide.s32 	%rd8, %r41, 4;
	add.s64 	%rd9, %rd2, %rd8;
	ld.global.f32 	%f109, [%rd9];
$L__BB1_6:
	st.shared.f32 	[%r8], %f109;
	bar.sync 	0;
	ld.shared.f32 	%f12, [%r6];
	ld.shared.f32 	%f13, [%r9];
	fma.rn.f32 	%f14, %f12, %f13, %f110;
	ld.shared.f32 	%f15, [%r6+4];
	ld.shared.f32 	%f16, [%r9+128];
	fma.rn.f32 	%f17, %f15, %f16, %f14;
	ld.shared.f32 	%f18, [%r6+8];
	ld.shared.f32 	%f19, [%r9+256];
	fma.rn.f32 	%f20, %f18, %f19, %f17;
	ld.shared.f32 	%f21, [%r6+12];
	ld.shared.f32 	%f22, [%r9+384];
	fma.rn.f32 	%f23, %f21, %f22, %f20;
	ld.shared.f32 	%f24, [%r6+16];
	ld.shared.f32 	%f25, [%r9+512];
	fma.rn.f32 	%f26, %f24, %f25, %f23;
	ld.shared.f32 	%f27, [%r6+20];
	ld.shared.f32 	%f28, [%r9+640];
	fma.rn.f32 	%f29, %f27, %f28, %f26;
	ld.shared.f32 	%f30, [%r6+24];
	ld.shared.f32 	%f31, [%r9+768];
	fma.rn.f32 	%f32, %f30, %f31, %f29;
	ld.shared.f32 	%f33, [%r6+28];
	ld.shared.f32 	%f34, [%r9+896];
	fma.rn.f32 	%f35, %f33, %f34, %f32;
	ld.shared.f32 	%f36, [%r6+32];
	ld.shared.f32 	%f37, [%r9+1024];
	fma.rn.f32 	%f38, %f36, %f37, %f35;
	ld.shared.f32 	%f39, [%r6+36];
	ld.shared.f32 	%f40, [%r9+1152];
	fma.rn.f32 	%f41, %f39, %f40, %f38;
	ld.shared.f32 	%f42, [%r6+40];
	ld.shared.f32 	%f43, [%r9+1280];
	fma.rn.f32 	%f44, %f42, %f43, %f41;
	ld.shared.f32 	%f45, [%r6+44];
	ld.shared.f32 	%f46, [%r9+1408];
	fma.rn.f32 	%f47, %f45, %f46, %f44;
	ld.shared.f32 	%f48, [%r6+48];
	ld.shared.f32 	%f49, [%r9+1536];
	fma.rn.f32 	%f50, %f48, %f49, %f47;
	ld.shared.f32 	%f51, [%r6+52];
	ld.shared.f32 	%f52, [%r9+1664];
	fma.rn.f32 	%f53, %f51, %f52, %f50;
	ld.shared.f32 	%f54, [%r6+56];
	ld.shared.f32 	%f55, [%r9+1792];
	fma.rn.f32 	%f56, %f54, %f55, %f53;
	ld.shared.f32 	%f57, [%r6+60];
	ld.shared.f32 	%f58, [%r9+1920];
	fma.rn.f32 	%f59, %f57, %f58, %f56;
	ld.shared.f32 	%f60, [%r6+64];
	ld.shared.f32 	%f61, [%r9+2048];
	fma.rn.f32 	%f62, %f60, %f61, %f59;
	ld.shared.f32 	%f63, [%r6+68];
	ld.shared.f32 	%f64, [%r9+2176];
	fma.rn.f32 	%f65, %f63, %f64, %f62;
	ld.shared.f32 	%f66, [%r6+72];
	ld.shared.f32 	%f67, [%r9+2304];
	fma.rn.f32 	%f68, %f66, %f67, %f65;
	ld.shared.f32 	%f69, [%r6+76];
	ld.shared.f32 	%f70, [%r9+2432];
	fma.rn.f32 	%f71, %f69, %f70, %f68;
	ld.shared.f32 	%f72, [%r6+80];
	ld.shared.f32 	%f73, [%r9+2560];
	fma.rn.f32 	%f74, %f72, %f73, %f71;
	ld.shared.f32 	%f75, [%r6+84];
	ld.shared.f32 	%f76, [%r9+2688];
	fma.rn.f32 	%f77, %f75, %f76, %f74;
	ld.shared.f32 	%f78, [%r6+88];
	ld.shared.f32 	%f79, [%r9+2816];
	fma.rn.f32 	%f80, %f78, %f79, %f77;
	ld.shared.f32 	%f81, [%r6+92];
	ld.shared.f32 	%f82, [%r9+2944];
	fma.rn.f32 	%f83, %f81, %f82, %f80;
	ld.shared.f32 	%f84, [%r6+96];
	ld.shared.f32 	%f85, [%r9+3072];
	fma.rn.f32 	%f86, %f84, %f85, %f83;
	ld.shared.f32 	%f87, [%r6+100];
	ld.shared.f32 	%f88, [%r9+3200];
	fma.rn.f32 	%f89, %f87, %f88, %f86;
	ld.shared.f32 	%f90, [%r6+104];
	ld.shared.f32 	%f91, [%r9+3328];
	fma.rn.f32 	%f92, %f90, %f91, %f89;
	ld.shared.f32 	%f93, [%r6+108];
	ld.shared.f32 	%f94, [%r9+3456];
	fma.rn.f32 	%f95, %f93, %f94, %f92;
	ld.shared.f32 	%f96, [%r6+112];
	ld.shared.f32 	%f97, [%r9+3584];
	fma.rn.f32 	%f98, %f96, %f97, %f95;
	ld.shared.f32 	%f99, [%r6+116];
	ld.shared.f32 	%f100, [%r9+3712];
	fma.rn.f32 	%f101, %f99, %f100, %f98;
	ld.shared.f32 	%f102, [%r6+120];
	ld.shared.f32 	%f103, [%r9+3840];
	fma.rn.f32 	%f104, %f102, %f103, %f101;
	ld.shared.f32 	%f105, [%r6+124];
	ld.shared.f32 	%f106, [%r9+3968];
	fma.rn.f32 	%f110, %f105, %f106, %f104;
	bar.sync 	0;
	add.s32 	%r42, %r42, 1;
	setp.ne.s32 	%p8, %r42, 0;
	add.s32 	%r41, %r41, %r12;
	add.s32 	%r40, %r40, 32;
	add.s32 	%r39, %r39, 32;
	add.s32 	%r38, %r38, 32;
	@%p8 bra 	$L__BB1_2;
$L__BB1_7:
	setp.ge.s32 	%p9, %r2, %r24;
	setp.ge.s32 	%p10, %r5, %r25;
	or.pred  	%p11, %p9, %p10;
	@%p11 bra 	$L__BB1_9;
	mad.lo.s32 	%r37, %r25, %r2, %r5;
	cvta.to.global.u64 	%rd10, %rd6;
	mul.wide.s32 	%rd11, %r37, 4;
	add.s64 	%rd12, %rd10, %rd11;
	st.global.f32 	[%rd12], %f110;
$L__BB1_9:
	ret;

}


// ===== COMPILED SASS (sm_100) =====

	.target	sm_100

	.elftype	@"ET_EXEC"


//--------------------- .note.nv.tkinfo           --------------------------
	.section	.note.nv.tkinfo,"",@"SHT_NOTE"
	.sectionflags	@"SHF_NOTE_NV_TKINFO"
	.tkinfo
        /*0018*/ 	.word	0x00000002
        /*0030*/ 	.string	""
        /*0030*/ 	.string	"ptxas"
        /*0030*/ 	.string	"Cuda compilation tools, release 13.0, V13.0.88"
        /*0030*/ 	.string	"Build cuda_13.0.r13.0/compiler.36424714_0"
        /*0030*/ 	.string	"-arch sm_100 -m 64 "



//--------------------- .note.nv.cuinfo           --------------------------
	.section	.note.nv.cuinfo,"",@"SHT_NOTE"
	.sectionflags	@"SHF_NOTE_NV_CUINFO"
        /*0018*/ 	.short	0x0002
        /*001a*/ 	.short	0x0064
        /*001c*/ 	.short	0x0082
	.zero		2


//--------------------- .nv.info                  --------------------------
	.section	.nv.info,"",@"SHT_CUDA_INFO"
	.align	4


	//----- nvinfo : EIATTR_REGCOUNT
	.align		4
        /*0000*/ 	.byte	0x04, 0x2f
        /*0002*/ 	.short	(.L_1 - .L_0)
	.align		4
.L_0:
        /*0004*/ 	.word	index@(_Z10gemm_naivePfS_S_iii)
        /*0008*/ 	.word	0x00000020


	//----- nvinfo : EIATTR_FRAME_SIZE
	.align		4
.L_1:
        /*000c*/ 	.byte	0x04, 0x11
        /*000e*/ 	.short	(.L_3 - .L_2)
	.align		4
.L_2:
        /*0010*/ 	.word	index@(_Z10gemm_naivePfS_S_iii)
        /*0014*/ 	.word	0x00000000


	//----- nvinfo : EIATTR_REGCOUNT
	.align		4
.L_3:
        /*0018*/ 	.byte	0x04, 0x2f
        /*001a*/ 	.short	(.L_5 - .L_4)
	.align		4
.L_4:
        /*001c*/ 	.word	index@(_Z10gemm_tiledPfS_S_iii)
        /*0020*/ 	.word	0x00000020


	//----- nvinfo : EIATTR_FRAME_SIZE
	.align		4
.L_5:
        /*0024*/ 	.byte	0x04, 0x11
        /*0026*/ 	.short	(.L_7 - .L_6)
	.align		4
.L_6:
        /*0028*/ 	.word	index@(_Z10gemm_tiledPfS_S_iii)
        /*002c*/ 	.word	0x00000000


	//----- nvinfo : EIATTR_MIN_STACK_SIZE
	.align		4
.L_7:
        /*0030*/ 	.byte	0x04, 0x12
        /*0032*/ 	.short	(.L_9 - .L_8)
	.align		4
.L_8:
        /*0034*/ 	.word	index@(_Z10gemm_tiledPfS_S_iii)
        /*0038*/ 	.word	0x00000000


	//----- nvinfo : EIATTR_MIN_STACK_SIZE
	.align		4
.L_9:
        /*003c*/ 	.byte	0x04, 0x12
        /*003e*/ 	.short	(.L_11 - .L_10)
	.align		4
.L_10:
        /*0040*/ 	.word	index@(_Z10gemm_naivePfS_S_iii)
        /*0044*/ 	.word	0x00000000
.L_11:


//--------------------- .nv.compat                --------------------------
	.section	.nv.compat,"",@"SHT_CUDA_COMPAT_INFO"
	.align	4
        /*0000*/ 	.byte	0x02, 0x09, 0x00, 0x00, 0x02, 0x02, 0x01, 0x00, 0x02, 0x05, 0x05, 0x00, 0x03, 0x07, 0x01, 0x01
        /*0010*/ 	.byte	0x02, 0x03, 0x00, 0x00, 0x02, 0x06, 0x01, 0x00, 0x04, 0x0b, 0x08, 0x00, 0x09, 0x00, 0x00, 0x00
        /*0020*/ 	.byte	0x00, 0x00, 0x00, 0x00


//--------------------- .nv.info._Z10gemm_tiledPfS_S_iii --------------------------
	.section	.nv.info._Z10gemm_tiledPfS_S_iii,"",@"SHT_CUDA_INFO"
	.sectionflags	@""
	.align	4


	//----- nvinfo : EIATTR_CUDA_API_VERSION
	.align		4
        /*0000*/ 	.byte	0x04, 0x37
        /*0002*/ 	.short	(.L_13 - .L_12)
.L_12:
        /*0004*/ 	.word	0x00000082


	//----- nvinfo : EIATTR_KPARAM_INFO
	.align		4
.L_13:
        /*0008*/ 	.byte	0x04, 0x17
        /*000a*/ 	.short	(.L_15 - .L_14)
.L_14:
        /*000c*/ 	.word	0x00000000
        /*0010*/ 	.short	0x0005
        /*0012*/ 	.short	0x0020
        /*0014*/ 	.byte	0x00, 0xf0, 0x11, 0x00


	//----- nvinfo : EIATTR_KPARAM_INFO
	.align		4
.L_15:
        /*0018*/ 	.byte	0x04, 0x17
        /*001a*/ 	.short	(.L_17 - .L_16)
.L_16:
        /*001c*/ 	.word	0x00000000
        /*0020*/ 	.short	0x0004
        /*0022*/ 	.short	0x001c
        /*0024*/ 	.byte	0x00, 0xf0, 0x11, 0x00


	//----- nvinfo : EIATTR_KPARAM_INFO
	.align		4
.L_17:
        /*0028*/ 	.byte	0x04, 0x17
        /*002a*/ 	.short	(.L_19 - .L_18)
.L_18:
        /*002c*/ 	.word	0x00000000
        /*0030*/ 	.short	0x0003
        /*0032*/ 	.short	0x0018
        /*0034*/ 	.byte	0x00, 0xf0, 0x11, 0x00


	//----- nvinfo : EIATTR_KPARAM_INFO
	.align		4
.L_19:
        /*0038*/ 	.byte	0x04, 0x17
        /*003a*/ 	.short	(.L_21 - .L_20)
.L_20:
        /*003c*/ 	.word	0x00000000
        /*0040*/ 	.short	0x0002
        /*0042*/ 	.short	0x0010
        /*0044*/ 	.byte	0x00, 0xf5, 0x21, 0x00


	//----- nvinfo : EIATTR_KPARAM_INFO
	.align		4
.L_21:
        /*0048*/ 	.byte	0x04, 0x17
        /*004a*/ 	.short	(.L_23 - .L_22)
.L_22:
        /*004c*/ 	.word	0x00000000
        /*0050*/ 	.short	0x0001
        /*0052*/ 	.short	0x0008
        /*0054*/ 	.byte	0x00, 0xf5, 0x21, 0x00


	//----- nvinfo : EIATTR_KPARAM_INFO
	.align		4
.L_23:
        /*0058*/ 	.byte	0x04, 0x17
        /*005a*/ 	.short	(.L_25 - .L_24)
.L_24:
        /*005c*/ 	.word	0x00000000
        /*0060*/ 	.short	0x0000
        /*0062*/ 	.short	0x0000
        /*0064*/ 	.byte	0x00, 0xf5, 0x21, 0x00


	//----- nvinfo : EIATTR_SPARSE_MMA_MASK
	.align		4
.L_25:
        /*0068*/ 	.byte	0x03, 0x50
        /*006a*/ 	.short	0x0000


	//----- nvinfo : EIATTR_MAXREG_COUNT
	.align		4
        /*006c*/ 	.byte	0x03, 0x1b
        /*006e*/ 	.short	0x00ff


	//----- nvinfo : EIATTR_NUM_BARRIERS
	.align		4
        /*0070*/ 	.byte	0x02, 0x4c
        /*0072*/ 	.byte	0x01
	.zero		1


	//----- nvinfo : EIATTR_MERCURY_ISA_VERSION
	.align		4
        /*0074*/ 	.byte	0x03, 0x5f
        /*0076*/ 	.short	0x0101


	//----- nvinfo : EIATTR_VRC_CTA_INIT_COUNT
	.align		4
        /*0078*/ 	.byte	0x02, 0x4a
	.zero		1
	.zero		1


	//----- nvinfo : EIATTR_EXIT_INSTR_OFFSETS
	.align		4
        /*007c*/ 	.byte	0x04, 0x1c
        /*007e*/ 	.short	(.L_27 - .L_26)


	//   ....[0]....
.L_26:
        /*0080*/ 	.word	0x00000820


	//   ....[1]....
        /*0084*/ 	.word	0x00000870


	//----- nvinfo : EIATTR_CBANK_PARAM_SIZE
	.align		4
.L_27:
        /*0088*/ 	.byte	0x03, 0x19
        /*008a*/ 	.short	0x0024


	//----- nvinfo : EIATTR_PARAM_CBANK
	.align		4
        /*008c*/ 	.byte	0x04, 0x0a
        /*008e*/ 	.short	(.L_29 - .L_28)
	.align		4
.L_28:
        /*0090*/ 	.word	index@(.nv.constant0._Z10gemm_tiledPfS_S_iii)
        /*0094*/ 	.short	0x0380
        /*0096*/ 	.short	0x0024


	//----- nvinfo : EIATTR_SW_WAR
	.align		4
.L_29:
        /*0098*/ 	.byte	0x04, 0x36
        /*009a*/ 	.short	(.L_31 - .L_30)
.L_30:
        /*009c*/ 	.word	0x00000008
.L_31:


//--------------------- .nv.info._Z10gemm_naivePfS_S_iii --------------------------
	.section	.nv.info._Z10gemm_naivePfS_S_iii,"",@"SHT_CUDA_INFO"
	.sectionflags	@""
	.align	4


	//----- nvinfo : EIATTR_CUDA_API_VERSION
	.align		4
        /*0000*/ 	.byte	0x04, 0x37
        /*0002*/ 	.short	(.L_33 - .L_32)
.L_32:
        /*0004*/ 	.word	0x00000082


	//----- nvinfo : EIATTR_KPARAM_INFO
	.align		4
.L_33:
        /*0008*/ 	.byte	0x04, 0x17
        /*000a*/ 	.short	(.L_35 - .L_34)
.L_34:
        /*000c*/ 	.word	0x00000000
        /*0010*/ 	.short	0x0005
        /*0012*/ 	.short	0x0020
        /*0014*/ 	.byte	0x00, 0xf0, 0x11, 0x00


	//----- nvinfo : EIATTR_KPARAM_INFO
	.align		4
.L_35:
        /*0018*/ 	.byte	0x04, 0x17
        /*001a*/ 	.short	(.L_37 - .L_36)
.L_36:
        /*001c*/ 	.word	0x00000000
        /*0020*/ 	.short	0x0004
        /*0022*/ 	.short	0x001c
        /*0024*/ 	.byte	0x00, 0xf0, 0x11, 0x00


	//----- nvinfo : EIATTR_KPARAM_INFO
	.align		4
.L_37:
        /*0028*/ 	.byte	0x04, 0x17
        /*002a*/ 	.short	(.L_39 - .L_38)
.L_38:
        /*002c*/ 	.word	0x00000000
        /*0030*/ 	.short	0x0003
        /*0032*/ 	.short	0x0018
        /*0034*/ 	.byte	0x00, 0xf0, 0x11, 0x00


	//----- nvinfo : EIATTR_KPARAM_INFO
	.align		4
.L_39:
        /*0038*/ 	.byte	0x04, 0x17
        /*003a*/ 	.short	(.L_41 - .L_40)
.L_40:
        /*003c*/ 	.word	0x00000000
        /*0040*/ 	.short	0x0002
        /*0042*/ 	.short	0x0010
        /*0044*/ 	.byte	0x00, 0xf5, 0x21, 0x00


	//----- nvinfo : EIATTR_KPARAM_INFO
	.align		4
.L_41:
        /*0048*/ 	.byte	0x04, 0x17
        /*004a*/ 	.short	(.L_43 - .L_42)
.L_42:
        /*004c*/ 	.word	0x00000000
        /*0050*/ 	.short	0x0001
        /*0052*/ 	.short	0x0008
        /*0054*/ 	.byte	0x00, 0xf5, 0x21, 0x00


	//----- nvinfo : EIATTR_KPARAM_INFO
	.align		4
.L_43:
        /*0058*/ 	.byte	0x04, 0x17
        /*005a*/ 	.short	(.L_45 - .L_44)
.L_44:
        /*005c*/ 	.word	0x00000000
        /*0060*/ 	.short	0x0000
        /*0062*/ 	.short	0x0000
        /*0064*/ 	.byte	0x00, 0xf5, 0x21, 0x00


	//----- nvinfo : EIATTR_SPARSE_MMA_MASK
	.align		4
.L_45:
        /*0068*/ 	.byte	0x03, 0x50
        /*006a*/ 	.short	0x0000


	//----- nvinfo : EIATTR_MAXREG_COUNT
	.align		4
        /*006c*/ 	.byte	0x03, 0x1b
        /*006e*/ 	.short	0x00ff


	//----- nvinfo : EIATTR_MERCURY_ISA_VERSION
	.align		4
        /*0070*/ 	.byte	0x03, 0x5f
        /*0072*/ 	.short	0x0101


	//----- nvinfo : EIATTR_VRC_CTA_INIT_COUNT
	.align		4
        /*0074*/ 	.byte	0x02, 0x4a
	.zero		1
	.zero		1


	//----- nvinfo : EIATTR_EXIT_INSTR_OFFSETS
	.align		4
        /*0078*/ 	.byte	0x04, 0x1c
        /*007a*/ 	.short	(.L_47 - .L_46)


	//   ....[0]....
.L_46:
        /*007c*/ 	.word	0x000000c0


	//   ....[1]....
        /*0080*/ 	.word	0x000008e0


	//----- nvinfo : EIATTR_CBANK_PARAM_SIZE
	.align		4
.L_47:
        /*0084*/ 	.byte	0x03, 0x19
        /*0086*/ 	.short	0x0024


	//----- nvinfo : EIATTR_PARAM_CBANK
	.align		4
        /*0088*/ 	.byte	0x04, 0x0a
        /*008a*/ 	.short	(.L_49 - .L_48)
	.align		4
.L_48:
        /*008c*/ 	.word	index@(.nv.constant0._Z10gemm_naivePfS_S_iii)
        /*0090*/ 	.short	0x0380
        /*0092*/ 	.short	0x0024


	//----- nvinfo : EIATTR_SW_WAR
	.align		4
.L_49:
        /*0094*/ 	.byte	0x04, 0x36
        /*0096*/ 	.short	(.L_51 - .L_50)
.L_50:
        /*0098*/ 	.word	0x00000008
.L_51:


//--------------------- .nv.callgraph             --------------------------
	.section	.nv.callgraph,"",@"SHT_CUDA_CALLGRAPH"
	.align	4
	.sectionentsize	8
	.align		4
        /*0000*/ 	.word	0x00000000
	.align		4
        /*0004*/ 	.word	0xffffffff
	.align		4
        /*0008*/ 	.word	0x00000000
	.align		4
        /*000c*/ 	.word	0xfffffffe
	.align		4
        /*0010*/ 	.word	0x00000000
	.align		4
        /*0014*/ 	.word	0xfffffffd
	.align		4
        /*0018*/ 	.word	0x00000000
	.align		4
        /*001c*/ 	.word	0xfffffffc


//--------------------- .text._Z10gemm_tiledPfS_S_iii --------------------------
	.section	.text._Z10gemm_tiledPfS_S_iii,"ax",@progbits
	.align	128
        .global         _Z10gemm_tiledPfS_S_iii
        .type           _Z10gemm_tiledPfS_S_iii,@function
        .size           _Z10gemm_tiledPfS_S_iii,(.L_x_8 - _Z10gemm_tiledPfS_S_iii)
        .other          _Z10gemm_tiledPfS_S_iii,@"STO_CUDA_ENTRY STV_DEFAULT"
_Z10gemm_tiledPfS_S_iii:
.text._Z10gemm_tiledPfS_S_iii:
[----:B------:R-:W-:Y:S01]  /*0000*/  LDC R1, c[0x0][0x37c] ;  /* 0x0000df00ff017b82 */ /* 0x000fe20000000800 */
[----:B------:R-:W0:Y:S01]  /*0010*/  S2R R18, SR_CTAID.Y ;  /* 0x0000000000127919 */ /* 0x000e220000002600 */
[----:B------:R-:W1:Y:S01]  /*0020*/  LDCU UR10, c[0x0][0x3a0] ;  /* 0x00007400ff0a77ac */ /* 0x000e620008000800 */
[----:B------:R-:W-:Y:S01]  /*0030*/  HFMA2 R23, -RZ, RZ, 0, 0 ;  /* 0x00000000ff177431 */ /* 0x000fe200000001ff */
[----:B------:R-:W0:Y:S01]  /*0040*/  S2R R17, SR_TID.Y ;  /* 0x0000000000117919 */ /* 0x000e220000002200 */
[----:B------:R-:W2:Y:S01]  /*0050*/  LDCU.64 UR8, c[0x0][0x358] ;  /* 0x00006b00ff0877ac */ /* 0x000ea20008000a00 */
[----:B------:R-:W3:Y:S01]  /*0060*/  S2R R2, SR_CTAID.X ;  /* 0x0000000000027919 */ /* 0x000ee20000002500 */
[----:B------:R-:W3:Y:S01]  /*0070*/  S2R R16, SR_TID.X ;  /* 0x0000000000107919 */ /* 0x000ee20000002100 */
[----:B-1----:R-:W-:Y:S01]  /*0080*/  UISETP.GE.AND UP0, UPT, UR10, 0x1, UPT ;  /* 0x000000010a00788c */ /* 0x002fe2000bf06270 */
[----:B0-----:R-:W-:Y:S02]  /*0090*/  LEA R18, R18, R17, 0x5 ;  /* 0x0000001112127211 */ /* 0x001fe400078e28ff */
[----:B---3--:R-:W-:-:S06]  /*00a0*/  LEA R19, R2, R16, 0x5 ;  /* 0x0000001002137211 */ /* 0x008fcc00078e28ff */
[----:B--2---:R-:W-:Y:S05]  /*00b0*/  BRA.U !UP0, `(.L_x_0) ;  /* 0x0000000508cc7547 */ /* 0x004fea000b800000 */
[----:B------:R-:W0:Y:S01]  /*00c0*/  S2UR UR7, SR_CgaCtaId ;  /* 0x00000000000779c3 */ /* 0x000e220000008800 */
[----:B------:R-:W1:Y:S01]  /*00d0*/  LDCU UR11, c[0x0][0x39c] ;  /* 0x00007380ff0b77ac */ /* 0x000e620008000800 */
[----:B------:R-:W-:Y:S01]  /*00e0*/  MOV R23, RZ ;  /* 0x000000ff00177202 */ /* 0x000fe20000000f00 */
[----:B------:R-:W-:Y:S01]  /*00f0*/  IMAD R6, R18, UR10, R16 ;  /* 0x0000000a12067c24 */ /* 0x000fe2000f8e0210 */
[----:B------:R-:W-:Y:S01]  /*0100*/  UMOV UR5, 0x400 ;  /* 0x0000040000057882 */ /* 0x000fe20000000000 */
[----:B------:R-:W-:-:S03]  /*0110*/  UIADD3 UR4, UPT, UPT, UR10, 0x1f, URZ ;  /* 0x0000001f0a047890 */ /* 0x000fc6000fffe0ff */
[----:B------:R-:W2:Y:S01]  /*0120*/  LDC R0, c[0x0][0x39c] ;  /* 0x0000e700ff007b82 */ /* 0x000ea20000000800 */
[----:B------:R-:W-:Y:S02]  /*0130*/  UIADD3 UR6, UPT, UPT, UR5, 0x1000, URZ ;  /* 0x0000100005067890 */ /* 0x000fe4000fffe0ff */
[----:B------:R-:W-:Y:S01]  /*0140*/  USHF.R.U32.HI UR4, URZ, 0x5, UR4 ;  /* 0x00000005ff047899 */ /* 0x000fe20008011604 */
[----:B------:R-:W3:Y:S04]  /*0150*/  LDCU UR13, c[0x0][0x3a0] ;  /* 0x00007400ff0d77ac */ /* 0x000ee80008000800 */
[----:B------:R-:W4:Y:S01]  /*0160*/  LDC.64 R20, c[0x0][0x380] ;  /* 0x0000e000ff147b82 */ /* 0x000f220000000a00 */
[----:B------:R-:W2:Y:S01]  /*0170*/  LDCU UR12, c[0x0][0x398] ;  /* 0x00007300ff0c77ac */ /* 0x000ea20008000800 */
[----:B-1----:R-:W-:Y:S01]  /*0180*/  IMAD R7, R17, UR11, R16 ;  /* 0x0000000b11077c24 */ /* 0x002fe2000f8e0210 */
[----:B------:R-:W-:-:S02]  /*0190*/  UIADD3 UR4, UPT, UPT, -UR4, URZ, URZ ;  /* 0x000000ff04047290 */ /* 0x000fc4000fffe1ff */
[----:B0-----:R-:W-:Y:S02]  /*01a0*/  ULEA UR5, UR7, UR5, 0x18 ;  /* 0x0000000507057291 */ /* 0x001fe4000f8ec0ff */
[----:B------:R-:W-:Y:S01]  /*01b0*/  LEA R7, R2, R7, 0x5 ;  /* 0x0000000702077211 */ /* 0x000fe200078e28ff */
[----:B------:R-:W-:-:S03]  /*01c0*/  ULEA UR6, UR7, UR6, 0x18 ;  /* 0x0000000607067291 */ /* 0x000fc6000f8ec0ff */
[----:B------:R-:W-:-:S03]  /*01d0*/  LEA R5, R17, UR5, 0x7 ;  /* 0x0000000511057c11 */ /* 0x000fc6000f8e38ff */
[C---:B------:R-:W-:Y:S02]  /*01e0*/  LEA R3, R16.reuse, UR6, 0x2 ;  /* 0x0000000610037c11 */ /* 0x040fe4000f8e10ff */
[----:B------:R-:W-:Y:S02]  /*01f0*/  LEA R4, R16, R5, 0x2 ;  /* 0x0000000510047211 */ /* 0x000fe400078e10ff */
[----:B---3--:R-:W-:-:S07]  /*0200*/  LEA R2, R17, R3, 0x7 ;  /* 0x0000000311027211 */ /* 0x008fce00078e38ff */
.L_x_1:
[----:B------:R-:W-:Y:S01]  /*0210*/  ISETP.GE.AND P0, PT, R17, UR13, PT ;  /* 0x0000000d11007c0c */ /* 0x000fe2000bf06270 */
[----:B------:R-:W-:Y:S01]  /*0220*/  HFMA2 R29, -RZ, RZ, 0, 0 ;  /* 0x00000000ff1d7431 */ /* 0x000fe200000001ff */
[----:B------:R-:W-:Y:S01]  /*0230*/  ISETP.GE.AND P1, PT, R16, UR13, PT ;  /* 0x0000000d10007c0c */ /* 0x000fe2000bf26270 */
[----:B----4-:R-:W-:Y:S01]  /*0240*/  IMAD.WIDE R8, R6, 0x4, R20 ;  /* 0x0000000406087825 */ /* 0x010fe200078e0214 */
[----:B--2---:R-:W-:Y:S02]  /*0250*/  ISETP.GE.OR P0, PT, R19, R0, P0 ;  /* 0x000000001300720c */ /* 0x004fe40000706670 */
[----:B------:R-:W-:Y:S02]  /*0260*/  ISETP.GE.OR P1, PT, R18, UR12, P1 ;  /* 0x0000000c12007c0c */ /* 0x000fe40008f26670 */
[----:B------:R-:W-:-:S09]  /*0270*/  MOV R27, RZ ;  /* 0x000000ff001b7202 */ /* 0x000fd20000000f00 */
[----:B------:R-:W0:Y:S02]  /*0280*/  @!P0 LDC.64 R10, c[0x0][0x388] ;  /* 0x0000e200ff0a8b82 */ /* 0x000e240000000a00 */
[----:B------:R-:W2:Y:S01]  /*0290*/  @!P1 LDG.E R27, desc[UR8][R8.64] ;  /* 0x00000008081b9981 */ /* 0x000ea2000c1e1900 */
[----:B0-----:R-:W-:-:S05]  /*02a0*/  @!P0 IMAD.WIDE R10, R7, 0x4, R10 ;  /* 0x00000004070a8825 */ /* 0x001fca00078e020a */
[----:B------:R-:W3:Y:S04]  /*02b0*/  @!P0 LDG.E R29, desc[UR8][R10.64] ;  /* 0x000000080a1d8981 */ /* 0x000ee8000c1e1900 */
[----:B--2---:R-:W-:Y:S04]  /*02c0*/  STS [R4], R27 ;  /* 0x0000001b04007388 */ /* 0x004fe80000000800 */
[----:B---3--:R-:W-:Y:S01]  /*02d0*/  STS [R2], R29 ;  /* 0x0000001d02007388 */ /* 0x008fe20000000800 */
[----:B------:R-:W-:Y:S06]  /*02e0*/  BAR.SYNC.DEFER_BLOCKING 0x0 ;  /* 0x0000000000007b1d */ /* 0x000fec0000010000 */
[----:B------:R-:W-:Y:S04]  /*02f0*/  LDS R22, [R3] ;  /* 0x0000000003167984 */ /* 0x000fe80000000800 */
[----:B------:R-:W0:Y:S04]  /*0300*/  LDS.128 R12, [R5] ;  /* 0x00000000050c7984 */ /* 0x000e280000000c00 */
[----:B------:R-:W1:Y:S04]  /*0310*/  LDS R26, [R3+0x80] ;  /* 0x00008000031a7984 */ /* 0x000e680000000800 */
[----:B------:R-:W2:Y:S04]  /*0320*/  LDS R25, [R3+0x100] ;  /* 0x0001000003197984 */ /* 0x000ea80000000800 */
[----:B------:R-:W3:Y:S04]  /*0330*/  LDS R24, [R3+0x180] ;  /* 0x0001800003187984 */ /* 0x000ee80000000800 */
[----:B------:R-:W-:Y:S01]  /*0340*/  LDS.128 R8, [R5+0x10] ;  /* 0x0000100005087984 */ /* 0x000fe20000000c00 */
[----:B0-----:R-:W-:-:S03]  /*0350*/  FFMA R12, R12, R22, R23 ;  /* 0x000000160c0c7223 */ /* 0x001fc60000000017 */
[----:B------:R-:W0:Y:S01]  /*0360*/  LDS R23, [R3+0x200] ;  /* 0x0002000003177984 */ /* 0x000e220000000800 */
[----:B-1----:R-:W-:-:S03]  /*0370*/  FFMA R12, R26, R13, R12 ;  /* 0x0000000d1a0c7223 */ /* 0x002fc6000000000c */
[----:B------:R-:W1:Y:S01]  /*0380*/  LDS R22, [R3+0x280] ;  /* 0x0002800003167984 */ /* 0x000e620000000800 */
[----:B--2---:R-:W-:-:S03]  /*0390*/  FFMA R13, R25, R14, R12 ;  /* 0x0000000e190d7223 */ /* 0x004fc6000000000c */
[----:B------:R-:W2:Y:S01]  /*03a0*/  LDS R25, [R3+0x300] ;  /* 0x0003000003197984 */ /* 0x000ea20000000800 */
[----:B---3--:R-:W-:-:S03]  /*03b0*/  FFMA R13, R24, R15, R13 ;  /* 0x0000000f180d7223 */ /* 0x008fc6000000000d */
[----:B------:R-:W3:Y:S04]  /*03c0*/  LDS R24, [R3+0x380] ;  /* 0x0003800003187984 */ /* 0x000ee80000000800 */
[----:B------:R-:W-:Y:S01]  /*03d0*/  LDS R26, [R3+0xb80] ;  /* 0x000b8000031a7984 */ /* 0x000fe20000000800 */
[----:B0-----:R-:W-:-:S03]  /*03e0*/  FFMA R27, R8, R23, R13 ;  /* 0x00000017081b7223 */ /* 0x001fc6000000000d */
[----:B------:R-:W-:Y:S04]  /*03f0*/  LDS R23, [R3+0x400] ;  /* 0x0004000003177984 */ /* 0x000fe80000000800 */
[----:B------:R-:W0:Y:S01]  /*0400*/  LDS.128 R12, [R5+0x20] ;  /* 0x00002000050c7984 */ /* 0x000e220000000c00 */
[----:B-1----:R-:W-:-:S03]  /*0410*/  FFMA R8, R22, R9, R27 ;  /* 0x0000000916087223 */ /* 0x002fc6000000001b */
[----:B------:R-:W1:Y:S01]  /*0420*/  LDS R22, [R3+0x480] ;  /* 0x0004800003167984 */ /* 0x000e620000000800 */
[----:B--2---:R-:W-:-:S03]  /*0430*/  FFMA R9, R25, R10, R8 ;  /* 0x0000000a19097223 */ /* 0x004fc60000000008 */
[----:B------:R-:W2:Y:S01]  /*0440*/  LDS R25, [R3+0x500] ;  /* 0x0005000003197984 */ /* 0x000ea20000000800 */
[----:B---3--:R-:W-:-:S03]  /*0450*/  FFMA R9, R24, R11, R9 ;  /* 0x0000000b18097223 */ /* 0x008fc60000000009 */
[----:B------:R-:W3:Y:S01]  /*0460*/  LDS R24, [R3+0x580] ;  /* 0x0005800003187984 */ /* 0x000ee20000000800 */
        /* <DEDUP_REMOVED lines=26> */
[----:B------:R-:W-:Y:S04]  /*0610*/  LDS R27, [R3+0xc00] ;  /* 0x000c0000031b7984 */ /* 0x000fe80000000800 */
[----:B------:R-:W-:Y:S01]  /*0620*/  LDS R24, [R3+0xc80] ;  /* 0x000c800003187984 */ /* 0x000fe20000000800 */
[----:B0-----:R-:W-:-:S03]  /*0630*/  FFMA R23, R8, R23, R13 ;  /* 0x0000001708177223 */ /* 0x001fc6000000000d */
[----:B------:R-:W0:Y:S01]  /*0640*/  LDS.128 R12, [R5+0x60] ;  /* 0x00006000050c7984 */ /* 0x000e220000000c00 */
[----:B-1----:R-:W-:-:S03]  /*0650*/  FFMA R22, R22, R9, R23 ;  /* 0x0000000916167223 */ /* 0x002fc60000000017 */
[----:B------:R-:W1:Y:S01]  /*0660*/  LDS R23, [R3+0xd00] ;  /* 0x000d000003177984 */ /* 0x000e620000000800 */
[----:B--2---:R-:W-:-:S03]  /*0670*/  FFMA R25, R25, R10, R22 ;  /* 0x0000000a19197223 */ /* 0x004fc60000000016 */
[----:B------:R-:W2:Y:S01]  /*0680*/  LDS R22, [R3+0xd80] ;  /* 0x000d800003167984 */ /* 0x000ea20000000800 */
[----:B------:R-:W-:-:S03]  /*0690*/  FFMA R11, R26, R11, R25 ;  /* 0x0000000b1a0b7223 */ /* 0x000fc60000000019 */
[----:B------:R-:W-:Y:S01]  /*06a0*/  LDS R25, [R3+0xe00] ;  /* 0x000e000003197984 */ /* 0x000fe20000000800 */
[----:B0-----:R-:W-:-:S03]  /*06b0*/  FFMA R27, R12, R27, R11 ;  /* 0x0000001b0c1b7223 */ /* 0x001fc6000000000b */
[----:B------:R-:W0:Y:S01]  /*06c0*/  LDS.128 R8, [R5+0x70] ;  /* 0x0000700005087984 */ /* 0x000e220000000c00 */
[----:B------:R-:W-:-:S03]  /*06d0*/  FFMA R24, R24, R13, R27 ;  /* 0x0000000d18187223 */ /* 0x000fc6000000001b */
[----:B------:R-:W3:Y:S04]  /*06e0*/  LDS R27, [R3+0xe80] ;  /* 0x000e8000031b7984 */ /* 0x000ee80000000800 */
[----:B------:R-:W4:Y:S04]  /*06f0*/  LDS R13, [R3+0xf00] ;  /* 0x000f0000030d7984 */ /* 0x000f280000000800 */
[----:B------:R-:W5:Y:S01]  /*0700*/  LDS R12, [R3+0xf80] ;  /* 0x000f8000030c7984 */ /* 0x000f620000000800 */
[----:B-1----:R-:W-:Y:S01]  /*0710*/  FFMA R23, R23, R14, R24 ;  /* 0x0000000e17177223 */ /* 0x002fe20000000018 */
[----:B------:R-:W-:-:S03]  /*0720*/  UIADD3 UR4, UPT, UPT, UR4, 0x1, URZ ;  /* 0x0000000104047890 */ /* 0x000fc6000fffe0ff */
[----:B--2---:R-:W-:Y:S01]  /*0730*/  FFMA R15, R22, R15, R23 ;  /* 0x0000000f160f7223 */ /* 0x004fe20000000017 */
[----:B------:R-:W-:Y:S01]  /*0740*/  UISETP.NE.AND UP0, UPT, UR4, URZ, UPT ;  /* 0x000000ff0400728c */ /* 0x000fe2000bf05270 */
[----:B------:R-:W-:Y:S02]  /*0750*/  IADD3 R17, PT, PT, R17, 0x20, RZ ;  /* 0x0000002011117810 */ /* 0x000fe40007ffe0ff */
[----:B------:R-:W-:Y:S02]  /*0760*/  IADD3 R6, PT, PT, R6, 0x20, RZ ;  /* 0x0000002006067810 */ /* 0x000fe40007ffe0ff */
[----:B------:R-:W-:Y:S02]  /*0770*/  IADD3 R16, PT, PT, R16, 0x20, RZ ;  /* 0x0000002010107810 */ /* 0x000fe40007ffe0ff */
[----:B------:R-:W-:Y:S01]  /*0780*/  LEA R7, R0, R7, 0x5 ;  /* 0x0000000700077211 */ /* 0x000fe200078e28ff */
[----:B0-----:R-:W-:-:S04]  /*0790*/  FFMA R8, R8, R25, R15 ;  /* 0x0000001908087223 */ /* 0x001fc8000000000f */
[----:B---3--:R-:W-:-:S04]  /*07a0*/  FFMA R8, R27, R9, R8 ;  /* 0x000000091b087223 */ /* 0x008fc80000000008 */
[----:B----4-:R-:W-:-:S04]  /*07b0*/  FFMA R13, R13, R10, R8 ;  /* 0x0000000a0d0d7223 */ /* 0x010fc80000000008 */
[----:B-----5:R-:W-:Y:S01]  /*07c0*/  FFMA R23, R12, R11, R13 ;  /* 0x0000000b0c177223 */ /* 0x020fe2000000000d */
[----:B------:R-:W-:Y:S06]  /*07d0*/  BAR.SYNC.DEFER_BLOCKING 0x0 ;  /* 0x0000000000007b1d */ /* 0x000fec0000010000 */
[----:B------:R-:W-:Y:S05]  /*07e0*/  BRA.U UP0, `(.L_x_1) ;  /* 0xfffffff900887547 */ /* 0x000fea000b83ffff */
.L_x_0:
[----:B------:R-:W0:Y:S02]  /*07f0*/  LDCU.64 UR4, c[0x0][0x398] ;  /* 0x00007300ff0477ac */ /* 0x000e240008000a00 */
[----:B0-----:R-:W-:-:S04]  /*0800*/  ISETP.GE.AND P0, PT, R19, UR5, PT ;  /* 0x0000000513007c0c */ /* 0x001fc8000bf06270 */
[----:B------:R-:W-:-:S13]  /*0810*/  ISETP.GE.OR P0, PT, R18, UR4, P0 ;  /* 0x0000000412007c0c */ /* 0x000fda0008706670 */
[----:B------:R-:W-:Y:S05]  /*0820*/  @P0 EXIT ;  /* 0x000000000000094d */ /* 0x000fea0003800000 */
[----:B------:R-:W0:Y:S01]  /*0830*/  LDC.64 R2, c[0x0][0x390] ;  /* 0x0000e400ff027b82 */ /* 0x000e220000000a00 */
[----:B------:R-:W-:-:S04]  /*0840*/  IMAD R19, R18, UR5, R19 ;  /* 0x0000000512137c24 */ /* 0x000fc8000f8e0213 */
[----:B0-----:R-:W-:-:S05]  /*0850*/  IMAD.WIDE R2, R19, 0x4, R2 ;  /* 0x0000000413027825 */ /* 0x001fca00078e0202 */
[----:B------:R-:W-:Y:S01]  /*0860*/  STG.E desc[UR8][R2.64], R23 ;  /* 0x0000001702007986 */ /* 0x000fe2000c101908 */
[----:B------:R-:W-:Y:S05]  /*0870*/  EXIT ;  /* 0x000000000000794d */ /* 0x000fea0003800000 */
.L_x_2:
[----:B------:R-:W-:-:S00]  /*0880*/  BRA `(.L_x_2) ;  /* 0xfffffffc00fc7947 */ /* 0x000fc0000383ffff */
[----:B------:R-:W-:-:S00]  /*0890*/  NOP ;  /* 0x0000000000007918 */ /* 0x000fc00000000000 */
        /* <DEDUP_REMOVED lines=14> */
.L_x_8:


//--------------------- .text._Z10gemm_naivePfS_S_iii --------------------------
	.section	.text._Z10gemm_naivePfS_S_iii,"ax",@progbits
	.align	128
        .global         _Z10gemm_naivePfS_S_iii
        .type           _Z10gemm_naivePfS_S_iii,@function
        .size           _Z10gemm_naivePfS_S_iii,(.L_x_9 - _Z10gemm_naivePfS_S_iii)
        .other          _Z10gemm_naivePfS_S_iii,@"STO_CUDA_ENTRY STV_DEFAULT"
_Z10gemm_naivePfS_S_iii:
.text._Z10gemm_naivePfS_S_iii:
[----:B------:R-:W-:Y:S01]  /*0000*/  LDC R1, c[0x0][0x37c] ;  /* 0x0000df00ff017b82 */ /* 0x000fe20000000800 */
[----:B------:R-:W0:Y:S07]  /*0010*/  S2R R5, SR_TID.X ;  /* 0x0000000000057919 */ /* 0x000e2e0000002100 */
[----:B------:R-:W0:Y:S01]  /*0020*/  S2UR UR4, SR_CTAID.X ;  /* 0x00000000000479c3 */ /* 0x000e220000002500 */
[----:B------:R-:W1:Y:S07]  /*0030*/  S2R R4, SR_TID.Y ;  /* 0x0000000000047919 */ /* 0x000e6e0000002200 */
[----:B------:R-:W0:Y:S08]  /*0040*/  LDC R0, c[0x0][0x360] ;  /* 0x0000d800ff007b82 */ /* 0x000e300000000800 */
[----:B------:R-:W1:Y:S08]  /*0050*/  S2UR UR5, SR_CTAID.Y ;  /* 0x00000000000579c3 */ /* 0x000e700000002600 */
[----:B------:R-:W1:Y:S08]  /*0060*/  LDC R19, c[0x0][0x364] ;  /* 0x0000d900ff137b82 */ /* 0x000e700000000800 */
[----:B------:R-:W2:Y:S01]  /*0070*/  LDC.64 R2, c[0x0][0x398] ;  /* 0x0000e600ff027b82 */ /* 0x000ea20000000a00 */
[----:B0-----:R-:W-:-:S02]  /*0080*/  IMAD R0, R0, UR4, R5 ;  /* 0x0000000400007c24 */ /* 0x001fc4000f8e0205 */
[----:B-1----:R-:W-:-:S03]  /*0090*/  IMAD R19, R19, UR5, R4 ;  /* 0x0000000513137c24 */ /* 0x002fc6000f8e0204 */
[----:B--2---:R-:W-:-:S04]  /*00a0*/  ISETP.GE.AND P0, PT, R0, R3, PT ;  /* 0x000000030000720c */ /* 0x004fc80003f06270 */
[----:B------:R-:W-:-:S13]  /*00b0*/  ISETP.GE.OR P0, PT, R19, R2, P0 ;  /* 0x000000021300720c */ /* 0x000fda0000706670 */
[----:B------:R-:W-:Y:S05]  /*00c0*/  @P0 EXIT ;  /* 0x000000000000094d */ /* 0x000fea0003800000 */
[----:B------:R-:W0:Y:S01]  /*00d0*/  LDC R2, c[0x0][0x3a0] ;  /* 0x0000e800ff027b82 */ /* 0x000e220000000800 */
[----:B------:R-:W1:Y:S01]  /*00e0*/  LDCU.64 UR4, c[0x0][0x358] ;  /* 0x00006b00ff0477ac */ /* 0x000e620008000a00 */
[----:B------:R-:W-:Y:S01]  /*00f0*/  HFMA2 R24, -RZ, RZ, 0, 0 ;  /* 0x00000000ff187431 */ /* 0x000fe200000001ff */
[----:B0-----:R-:W-:-:S13]  /*0100*/  ISETP.GE.AND P0, PT, R2, 0x1, PT ;  /* 0x000000010200780c */ /* 0x001fda0003f06270 */
[----:B-1----:R-:W-:Y:S05]  /*0110*/  @!P0 BRA `(.L_x_3) ;  /* 0x0000000400e08947 */ /* 0x002fea0003800000 */
[C---:B------:R-:W-:Y:S01]  /*0120*/  ISETP.GE.U32.AND P1, PT, R2.reuse, 0x8, PT ;  /* 0x000000080200780c */ /* 0x040fe20003f26070 */
[----:B------:R-:W-:Y:S01]  /*0130*/  IMAD R20, R19, R2, RZ ;  /* 0x0000000213147224 */ /* 0x000fe200078e02ff */
[----:B------:R-:W-:Y:S02]  /*0140*/  LOP3.LUT R27, R2, 0x7, RZ, 0xc0, !PT ;  /* 0x00000007021b7812 */ /* 0x000fe400078ec0ff */
[----:B------:R-:W-:Y:S02]  /*0150*/  MOV R24, RZ ;  /* 0x000000ff00187202 */ /* 0x000fe40000000f00 */
[----:B------:R-:W-:Y:S02]  /*0160*/  ISETP.NE.AND P0, PT, R27, RZ, PT ;  /* 0x000000ff1b00720c */ /* 0x000fe40003f05270 */
[----:B------:R-:W-:-:S05]  /*0170*/  MOV R21, RZ ;  /* 0x000000ff00157202 */ /* 0x000fca0000000f00 */
[----:B------:R-:W-:Y:S06]  /*0180*/  @!P1 BRA `(.L_x_4) ;  /* 0x0000000000c49947 */ /* 0x000fec0003800000 */
[----:B------:R-:W0:Y:S01]  /*0190*/  LDC.64 R4, c[0x0][0x380] ;  /* 0x0000e000ff047b82 */ /* 0x000e220000000a00 */
[----:B------:R-:W-:Y:S02]  /*01a0*/  LOP3.LUT R21, R2, 0x7ffffff8, RZ, 0xc0, !PT ;  /* 0x7ffffff802157812 */ /* 0x000fe400078ec0ff */
[----:B------:R-:W-:Y:S02]  /*01b0*/  MOV R24, RZ ;  /* 0x000000ff00187202 */ /* 0x000fe40000000f00 */
[----:B------:R-:W-:Y:S02]  /*01c0*/  MOV R18, R0 ;  /* 0x0000000000127202 */ /* 0x000fe40000000f00 */
[----:B------:R-:W-:Y:S01]  /*01d0*/  IADD3 R22, PT, PT, -R21, RZ, RZ ;  /* 0x000000ff15167210 */ /* 0x000fe20007ffe1ff */
[----:B0-----:R-:W-:-:S03]  /*01e0*/  IMAD.WIDE.U32 R4, R20, 0x4, R4 ;  /* 0x0000000414047825 */ /* 0x001fc600078e0004 */
[----:B------:R-:W-:-:S04]  /*01f0*/  IADD3 R6, P1, PT, R4, 0x10, RZ ;  /* 0x0000001004067810 */ /* 0x000fc80007f3e0ff */
[----:B------:R-:W-:-:S09]  /*0200*/  IADD3.X R7, PT, PT, RZ, R5, RZ, P1, !PT ;  /* 0x00000005ff077210 */ /* 0x000fd20000ffe4ff */
.L_x_5:
[----:B------:R-:W0:Y:S01]  /*0210*/  LDC.64 R16, c[0x0][0x388] ;  /* 0x0000e200ff107b82 */ /* 0x000e220000000a00 */
[----:B------:R-:W-:Y:S02]  /*0220*/  MOV R4, R6 ;  /* 0x0000000600047202 */ /* 0x000fe40000000f00 */
[----:B------:R-:W-:-:S05]  /*0230*/  MOV R5, R7 ;  /* 0x0000000700057202 */ /* 0x000fca0000000f00 */
[----:B------:R-:W2:Y:S04]  /*0240*/  LDG.E R25, desc[UR4][R4.64+-0x10] ;  /* 0xfffff00404197981 */ /* 0x000ea8000c1e1900 */
[----:B------:R-:W3:Y:S04]  /*0250*/  LDG.E R23, desc[UR4][R4.64+-0xc] ;  /* 0xfffff40404177981 */ /* 0x000ee8000c1e1900 */
[----:B------:R-:W4:Y:S04]  /*0260*/  LDG.E R29, desc[UR4][R4.64+-0x8] ;  /* 0xfffff804041d7981 */ /* 0x000f28000c1e1900 */
[----:B------:R-:W5:Y:S01]  /*0270*/  LDG.E R28, desc[UR4][R4.64+-0x4] ;  /* 0xfffffc04041c7981 */ /* 0x000f62000c1e1900 */
[----:B0-----:R-:W-:-:S05]  /*0280*/  IMAD.WIDE R16, R18, 0x4, R16 ;  /* 0x0000000412107825 */ /* 0x001fca00078e0210 */
[----:B------:R0:W2:Y:S01]  /*0290*/  LDG.E R26, desc[UR4][R16.64] ;  /* 0x00000004101a7981 */ /* 0x0000a2000c1e1900 */
[----:B------:R-:W-:-:S04]  /*02a0*/  IMAD.WIDE R14, R3, 0x4, R16 ;  /* 0x00000004030e7825 */ /* 0x000fc800078e0210 */
[C---:B------:R-:W-:Y:S02]  /*02b0*/  IMAD.WIDE R6, R3.reuse, 0x4, R14 ;  /* 0x0000000403067825 */ /* 0x040fe400078e020e */
[----:B------:R-:W3:Y:S02]  /*02c0*/  LDG.E R14, desc[UR4][R14.64] ;  /* 0x000000040e0e7981 */ /* 0x000ee4000c1e1900 */
[C---:B------:R-:W-:Y:S02]  /*02d0*/  IMAD.WIDE R10, R3.reuse, 0x4, R6 ;  /* 0x00000004030a7825 */ /* 0x040fe400078e0206 */
[----:B------:R-:W4:Y:S02]  /*02e0*/  LDG.E R6, desc[UR4][R6.64] ;  /* 0x0000000406067981 */ /* 0x000f24000c1e1900 */
[C---:B------:R-:W-:Y:S02]  /*02f0*/  IMAD.WIDE R8, R3.reuse, 0x4, R10 ;  /* 0x0000000403087825 */ /* 0x040fe400078e020a */
[----:B------:R-:W5:Y:S02]  /*0300*/  LDG.E R10, desc[UR4][R10.64] ;  /* 0x000000040a0a7981 */ /* 0x000f64000c1e1900 */
[----:B------:R-:W-:-:S02]  /*0310*/  IMAD.WIDE R12, R3, 0x4, R8 ;  /* 0x00000004030c7825 */ /* 0x000fc400078e0208 */
[----:B------:R-:W5:Y:S04]  /*0320*/  LDG.E R7, desc[UR4][R4.64] ;  /* 0x0000000404077981 */ /* 0x000f68000c1e1900 */
[----:B------:R-:W5:Y:S01]  /*0330*/  LDG.E R8, desc[UR4][R8.64] ;  /* 0x0000000408087981 */ /* 0x000f62000c1e1900 */
[----:B0-----:R-:W-:-:S03]  /*0340*/  IMAD.WIDE R16, R3, 0x4, R12 ;  /* 0x0000000403107825 */ /* 0x001fc600078e020c */
[----:B------:R-:W5:Y:S04]  /*0350*/  LDG.E R12, desc[UR4][R12.64] ;  /* 0x000000040c0c7981 */ /* 0x000f68000c1e1900 */
[----:B------:R-:W5:Y:S04]  /*0360*/  LDG.E R15, desc[UR4][R16.64] ;  /* 0x00000004100f7981 */ /* 0x000f68000c1e1900 */
[----:B------:R-:W5:Y:S04]  /*0370*/  LDG.E R9, desc[UR4][R4.64+0x4] ;  /* 0x0000040404097981 */ /* 0x000f68000c1e1900 */
[----:B------:R-:W5:Y:S01]  /*0380*/  LDG.E R11, desc[UR4][R4.64+0xc] ;  /* 0x00000c04040b7981 */ /* 0x000f62000c1e1900 */
[----:B--2---:R-:W-:Y:S01]  /*0390*/  FFMA R26, R25, R26, R24 ;  /* 0x0000001a191a7223 */ /* 0x004fe20000000018 */
[----:B------:R-:W-:-:S02]  /*03a0*/  IMAD.WIDE R24, R3, 0x4, R16 ;  /* 0x0000000403187825 */ /* 0x000fc400078e0210 */
[----:B------:R-:W2:Y:S04]  /*03b0*/  LDG.E R16, desc[UR4][R4.64+0x8] ;  /* 0x0000080404107981 */ /* 0x000ea8000c1e1900 */
[----:B------:R-:W2:Y:S01]  /*03c0*/  LDG.E R24, desc[UR4][R24.64] ;  /* 0x0000000418187981 */ /* 0x000ea2000c1e1900 */
[----:B---3--:R-:W-:Y:S01]  /*03d0*/  FFMA R14, R23, R14, R26 ;  /* 0x0000000e170e7223 */ /* 0x008fe2000000001a */
[----:B------:R-:W-:-:S03]  /*03e0*/  IADD3 R22, PT, PT, R22, 0x8, RZ ;  /* 0x0000000816167810 */ /* 0x000fc60007ffe0ff */
[----:B----4-:R-:W-:Y:S01]  /*03f0*/  FFMA R29, R29, R6, R14 ;  /* 0x000000061d1d7223 */ /* 0x010fe2000000000e */
[----:B------:R-:W-:-:S03]  /*0400*/  ISETP.NE.AND P1, PT, R22, RZ, PT ;  /* 0x000000ff1600720c */ /* 0x000fc60003f25270 */
[----:B-----5:R-:W-:Y:S01]  /*0410*/  FFMA R10, R28, R10, R29 ;  /* 0x0000000a1c0a7223 */ /* 0x020fe2000000001d */
[----:B------:R-:W-:-:S03]  /*0420*/  IADD3 R6, P2, PT, R4, 0x20, RZ ;  /* 0x0000002004067810 */ /* 0x000fc60007f5e0ff */
[----:B------:R-:W-:Y:S01]  /*0430*/  FFMA R8, R7, R8, R10 ;  /* 0x0000000807087223 */ /* 0x000fe2000000000a */
[----:B------:R-:W-:Y:S02]  /*0440*/  IADD3.X R7, PT, PT, RZ, R5, RZ, P2, !PT ;  /* 0x00000005ff077210 */ /* 0x000fe400017fe4ff */
[----:B------:R-:W-:Y:S01]  /*0450*/  LEA R18, R3, R18, 0x3 ;  /* 0x0000001203127211 */ /* 0x000fe200078e18ff */
[----:B------:R-:W-:-:S04]  /*0460*/  FFMA R9, R9, R12, R8 ;  /* 0x0000000c09097223 */ /* 0x000fc80000000008 */
[----:B--2---:R-:W-:-:S04]  /*0470*/  FFMA R16, R16, R15, R9 ;  /* 0x0000000f10107223 */ /* 0x004fc80000000009 */
[----:B------:R-:W-:Y:S01]  /*0480*/  FFMA R24, R11, R24, R16 ;  /* 0x000000180b187223 */ /* 0x000fe20000000010 */
[----:B------:R-:W-:Y:S06]  /*0490*/  @P1 BRA `(.L_x_5) ;  /* 0xfffffffc005c1947 */ /* 0x000fec000383ffff */
.L_x_4:
[----:B------:R-:W-:Y:S05]  /*04a0*/  @!P0 BRA `(.L_x_3) ;  /* 0x0000000000fc8947 */ /* 0x000fea0003800000 */
[----:B------:R-:W-:Y:S02]  /*04b0*/  ISETP.GE.U32.AND P1, PT, R27, 0x4, PT ;  /* 0x000000041b00780c */ /* 0x000fe40003f26070 */
[----:B------:R-:W-:-:S04]  /*04c0*/  LOP3.LUT R16, R2, 0x3, RZ, 0xc0, !PT ;  /* 0x0000000302107812 */ /* 0x000fc800078ec0ff */
[----:B------:R-:W-:-:S07]  /*04d0*/  ISETP.NE.AND P0, PT, R16, RZ, PT ;  /* 0x000000ff1000720c */ /* 0x000fce0003f05270 */
[----:B------:R-:W-:Y:S06]  /*04e0*/  @!P1 BRA `(.L_x_6) ;  /* 0x00000000006c9947 */ /* 0x000fec0003800000 */
[----:B------:R-:W0:Y:S01]  /*04f0*/  LDC.64 R6, c[0x0][0x388] ;  /* 0x0000e200ff067b82 */ /* 0x000e220000000a00 */
[----:B------:R-:W1:Y:S01]  /*0500*/  LDCU.64 UR6, c[0x0][0x380] ;  /* 0x00007000ff0677ac */ /* 0x000e620008000a00 */
[----:B------:R-:W-:Y:S01]  /*0510*/  IMAD R9, R21, R3, R0 ;  /* 0x0000000315097224 */ /* 0x000fe200078e0200 */
[CC--:B------:R-:W-:Y:S02]  /*0520*/  IADD3 R5, PT, PT, R20.reuse, R21.reuse, RZ ;  /* 0x0000001514057210 */ /* 0x0c0fe40007ffe0ff */
[----:B------:R-:W-:-:S03]  /*0530*/  IADD3 R10, P1, PT, R20, R21, RZ ;  /* 0x00000015140a7210 */ /* 0x000fc60007f3e0ff */
[----:B------:R-:W2:Y:S01]  /*0540*/  LDC.64 R14, c[0x0][0x380] ;  /* 0x0000e000ff0e7b82 */ /* 0x000ea20000000a00 */
[----:B0-----:R-:W-:-:S04]  /*0550*/  IMAD.WIDE R6, R9, 0x4, R6 ;  /* 0x0000000409067825 */ /* 0x001fc800078e0206 */
[----:B------:R-:W-:Y:S02]  /*0560*/  IMAD.WIDE R8, R3, 0x4, R6 ;  /* 0x0000000403087825 */ /* 0x000fe400078e0206 */
[----:B------:R-:W3:Y:S02]  /*0570*/  LDG.E R6, desc[UR4][R6.64] ;  /* 0x0000000406067981 */ /* 0x000ee4000c1e1900 */
[----:B--2---:R-:W-:Y:S01]  /*0580*/  IMAD.WIDE.U32 R14, R5, 0x4, R14 ;  /* 0x00000004050e7825 */ /* 0x004fe200078e000e */
[----:B------:R-:W-:Y:S02]  /*0590*/  IADD3.X R5, PT, PT, RZ, RZ, RZ, P1, !PT ;  /* 0x000000ffff057210 */ /* 0x000fe40000ffe4ff */
[----:B-1----:R-:W-:-:S03]  /*05a0*/  LEA R4, P1, R10, UR6, 0x2 ;  /* 0x000000060a047c11 */ /* 0x002fc6000f8210ff */
[----:B------:R-:W3:Y:S01]  /*05b0*/  LDG.E R15, desc[UR4][R14.64] ;  /* 0x000000040e0f7981 */ /* 0x000ee2000c1e1900 */
[----:B------:R-:W-:Y:S01]  /*05c0*/  LEA.HI.X R5, R10, UR7, R5, 0x2, P1 ;  /* 0x000000070a057c11 */ /* 0x000fe200088f1405 */
[C---:B------:R-:W-:Y:S02]  /*05d0*/  IMAD.WIDE R10, R3.reuse, 0x4, R8 ;  /* 0x00000004030a7825 */ /* 0x040fe400078e0208 */
[----:B------:R-:W2:Y:S04]  /*05e0*/  LDG.E R8, desc[UR4][R8.64] ;  /* 0x0000000408087981 */ /* 0x000ea8000c1e1900 */
[----:B------:R-:W2:Y:S01]  /*05f0*/  LDG.E R17, desc[UR4][R4.64+0x4] ;  /* 0x0000040404117981 */ /* 0x000ea2000c1e1900 */
[----:B------:R-:W-:-:S03]  /*0600*/  IMAD.WIDE R12, R3, 0x4, R10 ;  /* 0x00000004030c7825 */ /* 0x000fc600078e020a */
[----:B------:R-:W4:Y:S04]  /*0610*/  LDG.E R22, desc[UR4][R10.64] ;  /* 0x000000040a167981 */ /* 0x000f28000c1e1900 */
[----:B------:R-:W4:Y:S04]  /*0620*/  LDG.E R18, desc[UR4][R4.64+0x8] ;  /* 0x0000080404127981 */ /* 0x000f28000c1e1900 */
[----:B------:R-:W5:Y:S04]  /*0630*/  LDG.E R26, desc[UR4][R4.64+0xc] ;  /* 0x00000c04041a7981 */ /* 0x000f68000c1e1900 */
[----:B------:R-:W5:Y:S01]  /*0640*/  LDG.E R12, desc[UR4][R12.64] ;  /* 0x000000040c0c7981 */ /* 0x000f62000c1e1900 */
[----:B------:R-:W-:Y:S01]  /*0650*/  IADD3 R21, PT, PT, R21, 0x4, RZ ;  /* 0x0000000415157810 */ /* 0x000fe20007ffe0ff */
[----:B---3--:R-:W-:-:S04]  /*0660*/  FFMA R24, R15, R6, R24 ;  /* 0x000000060f187223 */ /* 0x008fc80000000018 */
[----:B--2---:R-:W-:-:S04]  /*0670*/  FFMA R17, R17, R8, R24 ;  /* 0x0000000811117223 */ /* 0x004fc80000000018 */
[----:B----4-:R-:W-:-:S04]  /*0680*/  FFMA R17, R18, R22, R17 ;  /* 0x0000001612117223 */ /* 0x010fc80000000011 */
[----:B-----5:R-:W-:-:S07]  /*0690*/  FFMA R24, R26, R12, R17 ;  /* 0x0000000c1a187223 */ /* 0x020fce0000000011 */
.L_x_6:
[----:B------:R-:W-:Y:S05]  /*06a0*/  @!P0 BRA `(.L_x_3) ;  /* 0x00000000007c8947 */ /* 0x000fea0003800000 */
[----:B------:R-:W-:Y:S01]  /*06b0*/  ISETP.NE.AND P1, PT, R16, 0x1, PT ;  /* 0x000000011000780c */ /* 0x000fe20003f25270 */
[----:B------:R-:W0:Y:S01]  /*06c0*/  LDC.64 R12, c[0x0][0x380] ;  /* 0x0000e000ff0c7b82 */ /* 0x000e220000000a00 */
[----:B------:R-:W-:-:S04]  /*06d0*/  LOP3.LUT R2, R2, 0x1, RZ, 0xc0, !PT ;  /* 0x0000000102027812 */ /* 0x000fc800078ec0ff */
[----:B------:R-:W-:-:S03]  /*06e0*/  ISETP.NE.U32.AND P0, PT, R2, 0x1, PT ;  /* 0x000000010200780c */ /* 0x000fc60003f05070 */
[----:B------:R-:W1:Y:S04]  /*06f0*/  LDC.64 R10, c[0x0][0x388] ;  /* 0x0000e200ff0a7b82 */ /* 0x000e680000000a00 */
[CC--:B------:R-:W-:Y:S02]  /*0700*/  @P1 IADD3 R15, PT, PT, R20.reuse, R21.reuse, RZ ;  /* 0x00000015140f1210 */ /* 0x0c0fe40007ffe0ff */
[----:B------:R-:W-:Y:S02]  /*0710*/  @P1 IADD3 R2, P2, PT, R20, R21, RZ ;  /* 0x0000001514021210 */ /* 0x000fe40007f5e0ff */
[----:B------:R-:W2:Y:S02]  /*0720*/  @P1 LDC.64 R4, c[0x0][0x380] ;  /* 0x0000e000ff041b82 */ /* 0x000ea40000000a00 */
[----:B------:R-:W-:-:S06]  /*0730*/  @P1 IADD3.X R14, PT, PT, RZ, RZ, RZ, P2, !PT ;  /* 0x000000ffff0e1210 */ /* 0x000fcc00017fe4ff */
[----:B------:R-:W3:Y:S01]  /*0740*/  LDC.64 R6, c[0x0][0x380] ;  /* 0x0000e000ff067b82 */ /* 0x000ee20000000a00 */
[----:B0-----:R-:W-:-:S04]  /*0750*/  @P1 IMAD.WIDE.U32 R12, R15, 0x4, R12 ;  /* 0x000000040f0c1825 */ /* 0x001fc800078e000c */
[C---:B------:R-:W-:Y:S01]  /*0760*/  @P1 IMAD R15, R21.reuse, R3, R0 ;  /* 0x00000003150f1224 */ /* 0x040fe200078e0200 */
[----:B------:R-:W-:Y:S01]  /*0770*/  @P1 IADD3 R21, PT, PT, R21, 0x2, RZ ;  /* 0x0000000215151810 */ /* 0x000fe20007ffe0ff */
[----:B------:R-:W4:Y:S01]  /*0780*/  @P1 LDG.E R13, desc[UR4][R12.64] ;  /* 0x000000040c0d1981 */ /* 0x000f22000c1e1900 */
[----:B------:R-:W0:Y:S01]  /*0790*/  LDC.64 R8, c[0x0][0x388] ;  /* 0x0000e200ff087b82 */ /* 0x000e220000000a00 */
[----:B-1----:R-:W-:Y:S01]  /*07a0*/  @P1 IMAD.WIDE R10, R15, 0x4, R10 ;  /* 0x000000040f0a1825 */ /* 0x002fe200078e020a */
[----:B------:R-:W-:Y:S02]  /*07b0*/  @!P0 IADD3 R17, PT, PT, R20, R21, RZ ;  /* 0x0000001514118210 */ /* 0x000fe40007ffe0ff */
[----:B--2---:R-:W-:Y:S01]  /*07c0*/  @P1 LEA R4, P2, R2, R4, 0x2 ;  /* 0x0000000402041211 */ /* 0x004fe200078410ff */
[----:B------:R-:W-:-:S03]  /*07d0*/  @!P0 IMAD R21, R21, R3, R0 ;  /* 0x0000000315158224 */ /* 0x000fc600078e0200 */
[----:B------:R-:W-:Y:S01]  /*07e0*/  @P1 LEA.HI.X R5, R2, R5, R14, 0x2, P2 ;  /* 0x0000000502051211 */ /* 0x000fe200010f140e */
[----:B------:R-:W-:Y:S01]  /*07f0*/  @P1 IMAD.WIDE R14, R3, 0x4, R10 ;  /* 0x00000004030e1825 */ /* 0x000fe200078e020a */
[----:B------:R-:W4:Y:S03]  /*0800*/  @P1 LDG.E R2, desc[UR4][R10.64] ;  /* 0x000000040a021981 */ /* 0x000f26000c1e1900 */
[----:B---3--:R-:W-:Y:S01]  /*0810*/  @!P0 IMAD.WIDE.U32 R6, R17, 0x4, R6 ;  /* 0x0000000411068825 */ /* 0x008fe200078e0006 */
[----:B------:R-:W2:Y:S04]  /*0820*/  @P1 LDG.E R5, desc[UR4][R4.64+0x4] ;  /* 0x0000040404051981 */ /* 0x000ea8000c1e1900 */
[----:B------:R-:W2:Y:S01]  /*0830*/  @P1 LDG.E R14, desc[UR4][R14.64] ;  /* 0x000000040e0e1981 */ /* 0x000ea2000c1e1900 */
[----:B0-----:R-:W-:-:S03]  /*0840*/  @!P0 IMAD.WIDE R8, R21, 0x4, R8 ;  /* 0x0000000415088825 */ /* 0x001fc600078e0208 */
[----:B------:R-:W3:Y:S04]  /*0850*/  @!P0 LDG.E R7, desc[UR4][R6.64] ;  /* 0x0000000406078981 */ /* 0x000ee8000c1e1900 */
[----:B------:R-:W3:Y:S01]  /*0860*/  @!P0 LDG.E R8, desc[UR4][R8.64] ;  /* 0x0000000408088981 */ /* 0x000ee2000c1e1900 */
[----:B----4-:R-:W-:-:S04]  /*0870*/  @P1 FFMA R2, R13, R2, R24 ;  /* 0x000000020d021223 */ /* 0x010fc80000000018 */
[----:B--2---:R-:W-:-:S04]  /*0880*/  @P1 FFMA R24, R5, R14, R2 ;  /* 0x0000000e05181223 */ /* 0x004fc80000000002 */
[----:B---3--:R-:W-:-:S07]  /*0890*/  @!P0 FFMA R24, R7, R8, R24 ;  /* 0x0000000807188223 */ /* 0x008fce0000000018 */
.L_x_3:
[----:B------:R-:W0:Y:S01]  /*08a0*/  LDC.64 R4, c[0x0][0x390] ;  /* 0x0000e400ff047b82 */ /* 0x000e220000000a00 */
[----:B------:R-:W-:-:S04]  /*08b0*/  IMAD R3, R19, R3, R0 ;  /* 0x0000000313037224 */ /* 0x000fc800078e0200 */
[----:B0-----:R-:W-:-:S05]  /*08c0*/  IMAD.WIDE R2, R3, 0x4, R4 ;  /* 0x0000000403027825 */ /* 0x001fca00078e0204 */
[----:B------:R-:W-:Y:S01]  /*08d0*/  STG.E desc[UR4][R2.64], R24 ;  /* 0x0000001802007986 */ /* 0x000fe2000c101904 */
[----:B------:R-:W-:Y:S05]  /*08e0*/  EXIT ;  /* 0x000000000000794d */ /* 0x000fea0003800000 */
.L_x_7:
        /* <DEDUP_REMOVED lines=9> */
.L_x_9:


//--------------------- .nv.shared._Z10gemm_tiledPfS_S_iii --------------------------
	.section	.nv.shared._Z10gemm_tiledPfS_S_iii,"aw",@nobits
	.sectionflags	@""
	.align	4
.nv.shared._Z10gemm_tiledPfS_S_iii:
	.zero		9216


//--------------------- .nv.shared.reserved.0     --------------------------
	.section	.nv.shared.reserved.0,"aw",@nobits
	.weak		__nv_reservedSMEM_offset_0_alias
	.size		__nv_reservedSMEM_offset_0_alias, 0, 64
	.other		__nv_reservedSMEM_offset_0_alias,@"STO_CUDA_RESERVED_SHARED STV_DEFAULT"
__nv_reservedSMEM_offset_0_alias:
	.zero		0
	.zero		64


//--------------------- .nv.constant0._Z10gemm_tiledPfS_S_iii --------------------------
	.section	.nv.constant0._Z10gemm_tiledPfS_S_iii,"a",@progbits
	.sectionflags	@""
	.align	4
.nv.constant0._Z10gemm_tiledPfS_S_iii:
	.zero		932


//--------------------- .nv.constant0._Z10gemm_naivePfS_S_iii --------------------------
	.section	.nv.constant0._Z10gemm_naivePfS_S_iii,"a",@progbits
	.sectionflags	@""
	.align	4
.nv.constant0._Z10gemm_naivePfS_S_iii:
	.zero		932


//--------------------- SYMBOLS --------------------------

	.type		.nv.reservedSmem.offset0,@object
	.size		.nv.reservedSmem.offset0,0x4
	.type		.nv.reservedSmem.cap,@object
	.size		.nv.reservedSmem.cap,0x4
